	.headerflags	@"EF_CUDA_TEXMODE_UNIFIED EF_CUDA_64BIT_ADDRESS EF_CUDA_ACCELERATORS EF_CUDA_SM90 EF_CUDA_VIRTUAL_SM(EF_CUDA_SM90)"
	.elftype	@"ET_EXEC"


//--------------------- .nv.info                  --------------------------
	.section	.nv.info,"",@"SHT_CUDA_INFO"
	.align	4


	//----- nvinfo : EIATTR_REGCOUNT
	.align		4
        /*0000*/ 	.byte	0x04, 0x2f
        /*0002*/ 	.short	(.L_1 - .L_0)
	.align		4
.L_0:
        /*0004*/ 	.word	index@(triton_poi_fused_mul_repeat_40)
        /*0008*/ 	.word	0x00000016


	//----- nvinfo : EIATTR_MIN_STACK_SIZE
	.align		4
.L_1:
        /*000c*/ 	.byte	0x04, 0x12
        /*000e*/ 	.short	(.L_3 - .L_2)
	.align		4
.L_2:
        /*0010*/ 	.word	index@(triton_poi_fused_mul_repeat_40)
        /*0014*/ 	.word	0x00000000


	//----- nvinfo : EIATTR_FRAME_SIZE
	.align		4
.L_3:
        /*0018*/ 	.byte	0x04, 0x11
        /*001a*/ 	.short	(.L_5 - .L_4)
	.align		4
.L_4:
        /*001c*/ 	.word	index@(triton_poi_fused_mul_repeat_40)
        /*0020*/ 	.word	0x00000000


	//----- nvinfo : EIATTR_MIN_STACK_SIZE
	.align		4
.L_5:
        /*0024*/ 	.byte	0x04, 0x12
        /*0026*/ 	.short	(.L_7 - .L_6)
	.align		4
.L_6:
        /*0028*/ 	.word	index@(triton_poi_fused_mul_repeat_40)
        /*002c*/ 	.word	0x00000000
.L_7:


//--------------------- .nv.info.triton_poi_fused_mul_repeat_40 --------------------------
	.section	.nv.info.triton_poi_fused_mul_repeat_40,"",@"SHT_CUDA_INFO"
	.sectionflags	@""
	.align	4


	//----- nvinfo : EIATTR_CUDA_API_VERSION
	.align		4
        /*0000*/ 	.byte	0x04, 0x37
        /*0002*/ 	.short	(.L_9 - .L_8)
.L_8:
        /*0004*/ 	.word	0x0000007c


	//----- nvinfo : EIATTR_KPARAM_INFO
	.align		4
.L_9:
        /*0008*/ 	.byte	0x04, 0x17
        /*000a*/ 	.short	(.L_11 - .L_10)
.L_10:
        /*000c*/ 	.word	0x00000000
        /*0010*/ 	.short	0x0003
        /*0012*/ 	.short	0x0018
        /*0014*/ 	.byte	0x00, 0xf0, 0x11, 0x00


	//----- nvinfo : EIATTR_KPARAM_INFO
	.align		4
.L_11:
        /*0018*/ 	.byte	0x04, 0x17
        /*001a*/ 	.short	(.L_13 - .L_12)
.L_12:
        /*001c*/ 	.word	0x00000000
        /*0020*/ 	.short	0x0002
        /*0022*/ 	.short	0x0010
        /*0024*/ 	.byte	0x00, 0xf4, 0x21, 0x00


	//----- nvinfo : EIATTR_KPARAM_INFO
	.align		4
.L_13:
        /*0028*/ 	.byte	0x04, 0x17
        /*002a*/ 	.short	(.L_15 - .L_14)
.L_14:
        /*002c*/ 	.word	0x00000000
        /*0030*/ 	.short	0x0001
        /*0032*/ 	.short	0x0008
        /*0034*/ 	.byte	0x00, 0xf4, 0x21, 0x00


	//----- nvinfo : EIATTR_KPARAM_INFO
	.align		4
.L_15:
        /*0038*/ 	.byte	0x04, 0x17
        /*003a*/ 	.short	(.L_17 - .L_16)
.L_16:
        /*003c*/ 	.word	0x00000000
        /*0040*/ 	.short	0x0000
        /*0042*/ 	.short	0x0000
        /*0044*/ 	.byte	0x00, 0xf4, 0x21, 0x00


	//----- nvinfo : EIATTR_SPARSE_MMA_MASK
	.align		4
.L_17:
        /*0048*/ 	.byte	0x03, 0x50
        /*004a*/ 	.short	0x0000


	//----- nvinfo : EIATTR_MAXREG_COUNT
	.align		4
        /*004c*/ 	.byte	0x03, 0x1b
        /*004e*/ 	.short	0x00ff


	//----- nvinfo : EIATTR_EXIT_INSTR_OFFSETS
	.align		4
        /*0050*/ 	.byte	0x04, 0x1c
        /*0052*/ 	.short	(.L_19 - .L_18)


	//   ....[0]....
.L_18:
        /*0054*/ 	.word	0x00000470


	//----- nvinfo : EIATTR_REQNTID
	.align		4
.L_19:
        /*0058*/ 	.byte	0x04, 0x10
        /*005a*/ 	.short	(.L_21 - .L_20)
.L_20:
        /*005c*/ 	.word	0x00000080
        /*0060*/ 	.word	0x00000001
        /*0064*/ 	.word	0x00000001


	//----- nvinfo : EIATTR_CBANK_PARAM_SIZE
	.align		4
.L_21:
        /*0068*/ 	.byte	0x03, 0x19
        /*006a*/ 	.short	0x001c


	//----- nvinfo : EIATTR_PARAM_CBANK
	.align		4
        /*006c*/ 	.byte	0x04, 0x0a
        /*006e*/ 	.short	(.L_23 - .L_22)
	.align		4
.L_22:
        /*0070*/ 	.word	index@(.nv.constant0.triton_poi_fused_mul_repeat_40)
        /*0074*/ 	.short	0x0210
        /*0076*/ 	.short	0x001c


	//----- nvinfo : EIATTR_SW_WAR
	.align		4
.L_23:
        /*0078*/ 	.byte	0x04, 0x36
        /*007a*/ 	.short	(.L_25 - .L_24)
.L_24:
        /*007c*/ 	.word	0x00000008
.L_25:


//--------------------- .nv.callgraph             --------------------------
	.section	.nv.callgraph,"",@"SHT_CUDA_CALLGRAPH"
	.align	4
	.sectionentsize	8
	.align		4
        /*0000*/ 	.word	0x00000000
	.align		4
        /*0004*/ 	.word	0xffffffff
	.align		4
        /*0008*/ 	.word	0x00000000
	.align		4
        /*000c*/ 	.word	0xfffffffe
	.align		4
        /*0010*/ 	.word	0x00000000
	.align		4
        /*0014*/ 	.word	0xfffffffd
	.align		4
        /*0018*/ 	.word	0x00000000
	.align		4
        /*001c*/ 	.word	0xfffffffc


//--------------------- .text.triton_poi_fused_mul_repeat_40 --------------------------
	.section	.text.triton_poi_fused_mul_repeat_40,"ax",@progbits
	.align	128
        .global         triton_poi_fused_mul_repeat_40
        .type           triton_poi_fused_mul_repeat_40,@function
        .size           triton_poi_fused_mul_repeat_40,(.L_x_1 - triton_poi_fused_mul_repeat_40)
        .other          triton_poi_fused_mul_repeat_40,@"STO_CUDA_ENTRY STV_DEFAULT"
triton_poi_fused_mul_repeat_40:
.text.triton_poi_fused_mul_repeat_40:
[----:B------:R-:W-:Y:S01]  /*0000*/  LDC R1, c[0x0][0x28] ;  /* 0x00000a00ff017b82 */ /* 0x000fe20000000800 */
[----:B------:R-:W1:Y:S07]  /*0010*/  S2R R0, SR_TID.X ;  /* 0x0000000000007919 */ /* 0x000e6e0000002100 */
[----:B------:R-:W2:Y:S01]  /*0020*/  LDC.64 R2, c[0x0][0x210] ;  /* 0x00008400ff027b82 */ /* 0x000ea20000000a00 */
[----:B------:R-:W-:Y:S01]  /*0030*/  ULDC.64 UR4, c[0x0][0x208] ;  /* 0x0000820000047ab9 */ /* 0x000fe20000000a00 */
[----:B------:R-:W3:Y:S01]  /*0040*/  S2R R13, SR_CTAID.X ;  /* 0x00000000000d7919 */ /* 0x000ee20000002500 */
[----:B-1----:R-:W-:-:S05]  /*0050*/  IMAD.SHL.U32 R0, R0, 0x4, RZ ;  /* 0x0000000400007824 */ /* 0x002fca00078e00ff */
[----:B------:R-:W-:-:S05]  /*0060*/  LOP3.LUT R0, R0, 0x1fc, RZ, 0xc0, !PT ;  /* 0x000001fc00007812 */ /* 0x000fca00078ec0ff */
[----:B---3--:R-:W-:-:S04]  /*0070*/  IMAD R0, R13, 0x400, R0 ;  /* 0x000004000d007824 */ /* 0x008fc800078e0200 */
[----:B--2---:R-:W-:-:S05]  /*0080*/  IMAD.WIDE R2, R0, 0x4, R2 ;  /* 0x0000000400027825 */ /* 0x004fca00078e0202 */
[----:B------:R-:W2:Y:S04]  /*0090*/  LDG.E.128 R8, desc[UR4][R2.64] ;  /* 0x0000000402087981 */ /* 0x000ea8000c1e1d00 */
[----:B------:R1:W3:Y:S01]  /*00a0*/  LDG.E.128 R4, desc[UR4][R2.64+0x800] ;  /* 0x0008000402047981 */ /* 0x0002e2000c1e1d00 */
[----:B------:R-:W-:Y:S01]  /*00b0*/  SHF.R.S32.HI R17, RZ, 0x15, R13 ;  /* 0x00000015ff117819 */ /* 0x000fe2000001140d */
[C---:B------:R-:W-:Y:S01]  /*00c0*/  VIADD R14, R0.reuse, 0x1 ;  /* 0x00000001000e7836 */ /* 0x040fe20000000000 */
[----:B------:R-:W-:Y:S01]  /*00d0*/  SHF.R.S32.HI R13, RZ, 0x1f, R0 ;  /* 0x0000001fff0d7819 */ /* 0x000fe20000011400 */
[----:B------:R-:W-:Y:S01]  /*00e0*/  VIADD R15, R0, 0x2 ;  /* 0x00000002000f7836 */ /* 0x000fe20000000000 */
[----:B------:R-:W-:Y:S02]  /*00f0*/  SGXT R17, R17, 0x1 ;  /* 0x000000011111781a */ /* 0x000fe40000000200 */
[----:B------:R-:W-:-:S02]  /*0100*/  LEA.HI R13, R13, R0, RZ, 0x9 ;  /* 0x000000000d0d7211 */ /* 0x000fc400078f48ff */
[C---:B------:R-:W-:Y:S01]  /*0110*/  LEA.HI R16, R17.reuse, R14, RZ, 0x9 ;  /* 0x0000000e11107211 */ /* 0x040fe200078f48ff */
[----:B-1----:R-:W-:Y:S01]  /*0120*/  VIADD R2, R0, 0x3 ;  /* 0x0000000300027836 */ /* 0x002fe20000000000 */
[C---:B------:R-:W-:Y:S02]  /*0130*/  LEA.HI R12, R17.reuse, R0, RZ, 0x9 ;  /* 0x00000000110c7211 */ /* 0x040fe400078f48ff */
[----:B------:R-:W-:Y:S02]  /*0140*/  LOP3.LUT R19, R16, 0xfffffe00, RZ, 0xc0, !PT ;  /* 0xfffffe0010137812 */ /* 0x000fe400078ec0ff */
[----:B------:R-:W-:Y:S01]  /*0150*/  LEA.HI R16, R17, R15, RZ, 0x9 ;  /* 0x0000000f11107211 */ /* 0x000fe200078f48ff */
[----:B------:R-:W-:Y:S01]  /*0160*/  VIADD R12, R12, 0x200 ;  /* 0x000002000c0c7836 */ /* 0x000fe20000000000 */
[----:B------:R-:W-:Y:S01]  /*0170*/  SHF.R.S32.HI R3, RZ, 0x9, R13 ;  /* 0x00000009ff037819 */ /* 0x000fe2000001140d */
[----:B------:R-:W-:Y:S01]  /*0180*/  IMAD.IADD R14, R14, 0x1, -R19 ;  /* 0x000000010e0e7824 */ /* 0x000fe200078e0a13 */
[----:B------:R-:W-:-:S02]  /*0190*/  LOP3.LUT R18, R16, 0xfffffe00, RZ, 0xc0, !PT ;  /* 0xfffffe0010127812 */ /* 0x000fc400078ec0ff */
[----:B------:R-:W-:Y:S02]  /*01a0*/  SHF.R.S32.HI R12, RZ, 0x9, R12 ;  /* 0x00000009ff0c7819 */ /* 0x000fe4000001140c */
[----:B------:R-:W-:Y:S01]  /*01b0*/  LEA.HI R16, R3, R3, RZ, 0x9 ;  /* 0x0000000303107211 */ /* 0x000fe200078f48ff */
[----:B------:R-:W-:Y:S01]  /*01c0*/  IMAD.IADD R15, R15, 0x1, -R18 ;  /* 0x000000010f0f7824 */ /* 0x000fe200078e0a12 */
[----:B------:R-:W-:Y:S02]  /*01d0*/  LEA.HI R18, R12, R12, RZ, 0x9 ;  /* 0x0000000c0c127211 */ /* 0x000fe400078f48ff */
[----:B------:R-:W-:Y:S02]  /*01e0*/  LEA.HI R19, R17, R2, RZ, 0x9 ;  /* 0x0000000211137211 */ /* 0x000fe400078f48ff */
[----:B------:R-:W-:Y:S02]  /*01f0*/  LOP3.LUT R16, R16, 0xfffffe00, RZ, 0xc0, !PT ;  /* 0xfffffe0010107812 */ /* 0x000fe400078ec0ff */
[----:B------:R-:W-:-:S02]  /*0200*/  LOP3.LUT R13, R13, 0xfffffe00, RZ, 0xc0, !PT ;  /* 0xfffffe000d0d7812 */ /* 0x000fc400078ec0ff */
[----:B------:R-:W-:Y:S01]  /*0210*/  LOP3.LUT R17, R18, 0xfffffe00, RZ, 0xc0, !PT ;  /* 0xfffffe0012117812 */ /* 0x000fe200078ec0ff */
[----:B------:R-:W-:Y:S01]  /*0220*/  IMAD.IADD R16, R3, 0x1, -R16 ;  /* 0x0000000103107824 */ /* 0x000fe200078e0a10 */
[----:B------:R-:W-:Y:S01]  /*0230*/  LOP3.LUT R19, R19, 0xfffffe00, RZ, 0xc0, !PT ;  /* 0xfffffe0013137812 */ /* 0x000fe200078ec0ff */
[----:B------:R-:W-:Y:S02]  /*0240*/  IMAD.IADD R13, R0, 0x1, -R13 ;  /* 0x00000001000d7824 */ /* 0x000fe400078e0a0d */
[----:B------:R-:W-:Y:S01]  /*0250*/  IMAD.IADD R18, R12, 0x1, -R17 ;  /* 0x000000010c127824 */ /* 0x000fe200078e0a11 */
[----:B------:R-:W-:Y:S01]  /*0260*/  ISETP.EQ.AND P5, PT, R16, R14, PT ;  /* 0x0000000e1000720c */ /* 0x000fe20003fa2270 */
[----:B------:R-:W-:Y:S01]  /*0270*/  IMAD.IADD R19, R2, 0x1, -R19 ;  /* 0x0000000102137824 */ /* 0x000fe200078e0a13 */
[-C--:B------:R-:W-:Y:S01]  /*0280*/  ISETP.EQ.AND P4, PT, R16, R13.reuse, PT ;  /* 0x0000000d1000720c */ /* 0x080fe20003f82270 */
[----:B------:R-:W1:Y:S01]  /*0290*/  LDC.64 R2, c[0x0][0x218] ;  /* 0x00008600ff027b82 */ /* 0x000e620000000a00 */
[----:B------:R-:W-:-:S02]  /*02a0*/  ISETP.EQ.AND P2, PT, R18, R13, PT ;  /* 0x0000000d1200720c */ /* 0x000fc40003f42270 */
[----:B------:R-:W-:Y:S02]  /*02b0*/  ISETP.EQ.AND P1, PT, R18, R14, PT ;  /* 0x0000000e1200720c */ /* 0x000fe40003f22270 */
[----:B------:R-:W-:Y:S02]  /*02c0*/  SEL R14, RZ, 0x3f800000, !P5 ;  /* 0x3f800000ff0e7807 */ /* 0x000fe40006800000 */
[C---:B------:R-:W-:Y:S01]  /*02d0*/  ISETP.EQ.AND P3, PT, R16.reuse, R15, PT ;  /* 0x0000000f1000720c */ /* 0x040fe20003f62270 */
[----:B------:R-:W4:Y:S01]  /*02e0*/  LDC.64 R12, c[0x0][0x220] ;  /* 0x00008800ff0c7b82 */ /* 0x000f220000000a00 */
[----:B------:R-:W-:Y:S02]  /*02f0*/  ISETP.EQ.AND P0, PT, R16, R19, PT ;  /* 0x000000131000720c */ /* 0x000fe40003f02270 */
[----:B------:R-:W-:Y:S02]  /*0300*/  SEL R17, RZ, 0x3f800000, !P4 ;  /* 0x3f800000ff117807 */ /* 0x000fe40006000000 */
[----:B------:R-:W-:-:S02]  /*0310*/  ISETP.EQ.AND P4, PT, R18, R15, PT ;  /* 0x0000000f1200720c */ /* 0x000fc40003f82270 */
[----:B------:R-:W-:Y:S02]  /*0320*/  SEL R15, RZ, 0x3f800000, !P3 ;  /* 0x3f800000ff0f7807 */ /* 0x000fe40005800000 */
[----:B------:R-:W-:Y:S02]  /*0330*/  ISETP.EQ.AND P3, PT, R18, R19, PT ;  /* 0x000000131200720c */ /* 0x000fe40003f62270 */
[----:B------:R-:W-:Y:S01]  /*0340*/  SEL R16, RZ, 0x3f800000, !P1 ;  /* 0x3f800000ff107807 */ /* 0x000fe20004800000 */
[----:B-1----:R-:W-:-:S04]  /*0350*/  IMAD.WIDE R2, R0, 0x4, R2 ;  /* 0x0000000400027825 */ /* 0x002fc800078e0202 */
[----:B----4-:R-:W-:-:S04]  /*0360*/  IMAD.WIDE R12, R0, 0x4, R12 ;  /* 0x00000004000c7825 */ /* 0x010fc800078e020c */
[----:B--2---:R-:W-:Y:S01]  /*0370*/  FMUL R9, R9, R14 ;  /* 0x0000000e09097220 */ /* 0x004fe20000400000 */
[----:B------:R-:W-:Y:S01]  /*0380*/  SEL R14, RZ, 0x3f800000, !P0 ;  /* 0x3f800000ff0e7807 */ /* 0x000fe20004000000 */
[----:B------:R-:W-:Y:S01]  /*0390*/  FMUL R8, R8, R17 ;  /* 0x0000001108087220 */ /* 0x000fe20000400000 */
[----:B------:R-:W-:Y:S01]  /*03a0*/  FMUL R10, R10, R15 ;  /* 0x0000000f0a0a7220 */ /* 0x000fe20000400000 */
[----:B------:R-:W-:Y:S01]  /*03b0*/  SEL R15, RZ, 0x3f800000, !P2 ;  /* 0x3f800000ff0f7807 */ /* 0x000fe20005000000 */
[----:B---3--:R-:W-:Y:S01]  /*03c0*/  FMUL R5, R5, R16 ;  /* 0x0000001005057220 */ /* 0x008fe20000400000 */
[----:B------:R-:W-:Y:S01]  /*03d0*/  FMUL R11, R11, R14 ;  /* 0x0000000e0b0b7220 */ /* 0x000fe20000400000 */
[----:B------:R-:W-:Y:S02]  /*03e0*/  SEL R17, RZ, 0x3f800000, !P4 ;  /* 0x3f800000ff117807 */ /* 0x000fe40006000000 */
[----:B------:R-:W-:Y:S01]  /*03f0*/  SEL R14, RZ, 0x3f800000, !P3 ;  /* 0x3f800000ff0e7807 */ /* 0x000fe20005800000 */
[----:B------:R-:W-:Y:S01]  /*0400*/  FMUL R4, R4, R15 ;  /* 0x0000000f04047220 */ /* 0x000fe20000400000 */
[----:B------:R-:W-:Y:S01]  /*0410*/  STG.E.128 desc[UR4][R2.64], R8 ;  /* 0x0000000802007986 */ /* 0x000fe2000c101d04 */
[----:B------:R-:W-:-:S02]  /*0420*/  FMUL R6, R6, R17 ;  /* 0x0000001106067220 */ /* 0x000fc40000400000 */
[----:B------:R-:W-:-:S05]  /*0430*/  FMUL R7, R7, R14 ;  /* 0x0000000e07077220 */ /* 0x000fca0000400000 */
[----:B------:R-:W-:Y:S04]  /*0440*/  STG.E.128 desc[UR4][R2.64+0x800], R4 ;  /* 0x0008000402007986 */ /* 0x000fe8000c101d04 */
[----:B------:R-:W-:Y:S04]  /*0450*/  STG.E.128 desc[UR4][R12.64], R8 ;  /* 0x000000080c007986 */ /* 0x000fe8000c101d04 */
[----:B------:R-:W-:Y:S01]  /*0460*/  STG.E.128 desc[UR4][R12.64+0x800], R4 ;  /* 0x000800040c007986 */ /* 0x000fe2000c101d04 */
[----:B------:R-:W-:Y:S05]  /*0470*/  EXIT ;  /* 0x000000000000794d */ /* 0x000fea0003800000 */
.L_x_0:
[----:B------:R-:W-:-:S00]  /*0480*/  BRA `(.L_x_0) ;  /* 0xfffffffc00fc7947 */ /* 0x000fc0000383ffff */
[----:B------:R-:W-:-:S00]  /*0490*/  NOP ;  /* 0x0000000000007918 */ /* 0x000fc00000000000 */
        /* <DEDUP_REMOVED lines=14> */
.L_x_1:


//--------------------- .nv.constant0.triton_poi_fused_mul_repeat_40 --------------------------
	.section	.nv.constant0.triton_poi_fused_mul_repeat_40,"a",@progbits
	.sectionflags	@""
	.align	4
.nv.constant0.triton_poi_fused_mul_repeat_40:
	.zero		556
